//
// Generated by NVIDIA NVVM Compiler
//
// Compiler Build ID: CL-36424714
// Cuda compilation tools, release 13.0, V13.0.88
// Based on NVVM 20.0.0
//

.version 9.0
.target sm_100
.address_size 64

	// .globl	_Z3lcsiiPiPcS0_S_S_iii

.visible .entry _Z3lcsiiPiPcS0_S_S_iii(
	.param .u32 _Z3lcsiiPiPcS0_S_S_iii_param_0,
	.param .u32 _Z3lcsiiPiPcS0_S_S_iii_param_1,
	.param .u64 .ptr .align 1 _Z3lcsiiPiPcS0_S_S_iii_param_2,
	.param .u64 .ptr .align 1 _Z3lcsiiPiPcS0_S_S_iii_param_3,
	.param .u64 .ptr .align 1 _Z3lcsiiPiPcS0_S_S_iii_param_4,
	.param .u64 .ptr .align 1 _Z3lcsiiPiPcS0_S_S_iii_param_5,
	.param .u64 .ptr .align 1 _Z3lcsiiPiPcS0_S_S_iii_param_6,
	.param .u32 _Z3lcsiiPiPcS0_S_S_iii_param_7,
	.param .u32 _Z3lcsiiPiPcS0_S_S_iii_param_8,
	.param .u32 _Z3lcsiiPiPcS0_S_S_iii_param_9
)
{
	.reg .pred 	%p<9>;
	.reg .b16 	%rs<3>;
	.reg .b32 	%r<47>;
	.reg .b64 	%rd<35>;

	ld.param.u32 	%r18, [_Z3lcsiiPiPcS0_S_S_iii_param_0];
	ld.param.u32 	%r19, [_Z3lcsiiPiPcS0_S_S_iii_param_1];
	ld.param.u64 	%rd6, [_Z3lcsiiPiPcS0_S_S_iii_param_2];
	ld.param.u64 	%rd3, [_Z3lcsiiPiPcS0_S_S_iii_param_3];
	ld.param.u64 	%rd4, [_Z3lcsiiPiPcS0_S_S_iii_param_4];
	ld.param.u64 	%rd5, [_Z3lcsiiPiPcS0_S_S_iii_param_5];
	ld.param.u64 	%rd7, [_Z3lcsiiPiPcS0_S_S_iii_param_6];
	ld.param.u32 	%r20, [_Z3lcsiiPiPcS0_S_S_iii_param_7];
	ld.param.u32 	%r21, [_Z3lcsiiPiPcS0_S_S_iii_param_8];
	ld.param.u32 	%r22, [_Z3lcsiiPiPcS0_S_S_iii_param_9];
	cvta.to.global.u64 	%rd1, %rd7;
	cvta.to.global.u64 	%rd2, %rd6;
	mov.u32 	%r23, %tid.x;
	mov.u32 	%r24, %ctaid.x;
	mov.u32 	%r25, %ntid.x;
	mad.lo.s32 	%r1, %r24, %r25, %r23;
	sub.s32 	%r2, %r22, %r1;
	or.b32  	%r26, %r2, %r1;
	setp.gt.u32 	%p1, %r26, 511;
	@%p1 bra 	$L__BB0_15;
	shl.b32 	%r27, %r18, 9;
	add.s32 	%r3, %r2, %r27;
	setp.ge.u32 	%p2, %r3, %r20;
	@%p2 bra 	$L__BB0_15;
	shl.b32 	%r28, %r19, 9;
	add.s32 	%r4, %r28, %r1;
	setp.ge.u32 	%p3, %r4, %r21;
	@%p3 bra 	$L__BB0_15;
	setp.ne.s32 	%p4, %r2, 0;
	@%p4 bra 	$L__BB0_7;
	cvta.to.global.u64 	%rd18, %rd5;
	mul.wide.u32 	%rd19, %r1, 4;
	add.s64 	%rd20, %rd18, %rd19;
	ld.global.u32 	%r44, [%rd20];
	ld.global.u32 	%r45, [%rd20+4];
	setp.ne.s32 	%p6, %r1, 0;
	@%p6 bra 	$L__BB0_6;
	ld.global.u32 	%r46, [%rd1+4];
	bra.uni 	$L__BB0_10;
$L__BB0_6:
	add.s32 	%r36, %r1, -1;
	mul.wide.u32 	%rd21, %r36, 4;
	add.s64 	%rd22, %rd2, %rd21;
	ld.global.u32 	%r46, [%rd22];
	bra.uni 	$L__BB0_10;
$L__BB0_7:
	setp.ne.s32 	%p5, %r1, 0;
	@%p5 bra 	$L__BB0_9;
	mul.wide.u32 	%rd14, %r2, 4;
	add.s64 	%rd15, %rd1, %rd14;
	ld.global.u32 	%r44, [%rd15];
	ld.global.u32 	%r46, [%rd15+4];
	shl.b32 	%r34, %r22, 9;
	add.s32 	%r35, %r34, -512;
	mul.wide.u32 	%rd16, %r35, 4;
	add.s64 	%rd17, %rd2, %rd16;
	ld.global.u32 	%r45, [%rd17];
	bra.uni 	$L__BB0_10;
$L__BB0_9:
	shl.b32 	%r29, %r2, 9;
	add.s32 	%r30, %r1, %r29;
	add.s32 	%r31, %r30, -512;
	add.s32 	%r32, %r30, -513;
	mul.wide.u32 	%rd8, %r32, 4;
	add.s64 	%rd9, %rd2, %rd8;
	ld.global.u32 	%r44, [%rd9];
	mul.wide.u32 	%rd10, %r31, 4;
	add.s64 	%rd11, %rd2, %rd10;
	ld.global.u32 	%r45, [%rd11];
	add.s32 	%r33, %r30, -1;
	mul.wide.u32 	%rd12, %r33, 4;
	add.s64 	%rd13, %rd2, %rd12;
	ld.global.u32 	%r46, [%rd13];
$L__BB0_10:
	cvt.u64.u32 	%rd23, %r3;
	cvta.to.global.u64 	%rd24, %rd3;
	add.s64 	%rd25, %rd24, %rd23;
	ld.global.u8 	%rs1, [%rd25];
	cvt.u64.u32 	%rd26, %r4;
	cvta.to.global.u64 	%rd27, %rd4;
	add.s64 	%rd28, %rd27, %rd26;
	ld.global.u8 	%rs2, [%rd28];
	setp.ne.s16 	%p7, %rs1, %rs2;
	@%p7 bra 	$L__BB0_12;
	add.s32 	%r41, %r44, 1;
	shl.b32 	%r42, %r2, 9;
	add.s32 	%r43, %r42, %r1;
	mul.wide.u32 	%rd33, %r43, 4;
	add.s64 	%rd34, %rd2, %rd33;
	st.global.u32 	[%rd34], %r41;
	bra.uni 	$L__BB0_15;
$L__BB0_12:
	setp.le.s32 	%p8, %r45, %r46;
	@%p8 bra 	$L__BB0_14;
	shl.b32 	%r39, %r2, 9;
	add.s32 	%r40, %r39, %r1;
	mul.wide.u32 	%rd31, %r40, 4;
	add.s64 	%rd32, %rd2, %rd31;
	st.global.u32 	[%rd32], %r45;
	bra.uni 	$L__BB0_15;
$L__BB0_14:
	shl.b32 	%r37, %r2, 9;
	add.s32 	%r38, %r37, %r1;
	mul.wide.u32 	%rd29, %r38, 4;
	add.s64 	%rd30, %rd2, %rd29;
	st.global.u32 	[%rd30], %r46;
$L__BB0_15:
	ret;

}


// ===== COMPILED SASS (sm_100) =====

	.target	sm_100

	.elftype	@"ET_EXEC"


//--------------------- .note.nv.tkinfo           --------------------------
	.section	.note.nv.tkinfo,"",@"SHT_NOTE"
	.sectionflags	@"SHF_NOTE_NV_TKINFO"
	.tkinfo
        /*0018*/ 	.word	0x00000002
        /*0030*/ 	.string	""
        /*0030*/ 	.string	"ptxas"
        /*0030*/ 	.string	"Cuda compilation tools, release 13.0, V13.0.88"
        /*0030*/ 	.string	"Build cuda_13.0.r13.0/compiler.36424714_0"
        /*0030*/ 	.string	"-arch sm_100 -m 64 "



//--------------------- .note.nv.cuinfo           --------------------------
	.section	.note.nv.cuinfo,"",@"SHT_NOTE"
	.sectionflags	@"SHF_NOTE_NV_CUINFO"
        /*0018*/ 	.short	0x0002
        /*001a*/ 	.short	0x0064
        /*001c*/ 	.short	0x0082
	.zero		2


//--------------------- .nv.info                  --------------------------
	.section	.nv.info,"",@"SHT_CUDA_INFO"
	.align	4


	//----- nvinfo : EIATTR_REGCOUNT
	.align		4
        /*0000*/ 	.byte	0x04, 0x2f
        /*0002*/ 	.short	(.L_1 - .L_0)
	.align		4
.L_0:
        /*0004*/ 	.word	index@(_Z3lcsiiPiPcS0_S_S_iii)
        /*0008*/ 	.word	0x00000016


	//----- nvinfo : EIATTR_FRAME_SIZE
	.align		4
.L_1:
        /*000c*/ 	.byte	0x04, 0x11
        /*000e*/ 	.short	(.L_3 - .L_2)
	.align		4
.L_2:
        /*0010*/ 	.word	index@(_Z3lcsiiPiPcS0_S_S_iii)
        /*0014*/ 	.word	0x00000000


	//----- nvinfo : EIATTR_MIN_STACK_SIZE
	.align		4
.L_3:
        /*0018*/ 	.byte	0x04, 0x12
        /*001a*/ 	.short	(.L_5 - .L_4)
	.align		4
.L_4:
        /*001c*/ 	.word	index@(_Z3lcsiiPiPcS0_S_S_iii)
        /*0020*/ 	.word	0x00000000
.L_5:


//--------------------- .nv.compat                --------------------------
	.section	.nv.compat,"",@"SHT_CUDA_COMPAT_INFO"
	.align	4
        /*0000*/ 	.byte	0x02, 0x09, 0x00, 0x00, 0x02, 0x02, 0x01, 0x00, 0x02, 0x05, 0x05, 0x00, 0x03, 0x07, 0x01, 0x01
        /*0010*/ 	.byte	0x02, 0x03, 0x00, 0x00, 0x02, 0x06, 0x01, 0x00, 0x04, 0x0b, 0x08, 0x00, 0x09, 0x00, 0x00, 0x00
        /*0020*/ 	.byte	0x00, 0x00, 0x00, 0x00


//--------------------- .nv.info._Z3lcsiiPiPcS0_S_S_iii --------------------------
	.section	.nv.info._Z3lcsiiPiPcS0_S_S_iii,"",@"SHT_CUDA_INFO"
	.sectionflags	@""
	.align	4


	//----- nvinfo : EIATTR_CUDA_API_VERSION
	.align		4
        /*0000*/ 	.byte	0x04, 0x37
        /*0002*/ 	.short	(.L_7 - .L_6)
.L_6:
        /*0004*/ 	.word	0x00000082


	//----- nvinfo : EIATTR_KPARAM_INFO
	.align		4
.L_7:
        /*0008*/ 	.byte	0x04, 0x17
        /*000a*/ 	.short	(.L_9 - .L_8)
.L_8:
        /*000c*/ 	.word	0x00000000
        /*0010*/ 	.short	0x0009
        /*0012*/ 	.short	0x0038
        /*0014*/ 	.byte	0x00, 0xf0, 0x11, 0x00


	//----- nvinfo : EIATTR_KPARAM_INFO
	.align		4
.L_9:
        /*0018*/ 	.byte	0x04, 0x17
        /*001a*/ 	.short	(.L_11 - .L_10)
.L_10:
        /*001c*/ 	.word	0x00000000
        /*0020*/ 	.short	0x0008
        /*0022*/ 	.short	0x0034
        /*0024*/ 	.byte	0x00, 0xf0, 0x11, 0x00


	//----- nvinfo : EIATTR_KPARAM_INFO
	.align		4
.L_11:
        /*0028*/ 	.byte	0x04, 0x17
        /*002a*/ 	.short	(.L_13 - .L_12)
.L_12:
        /*002c*/ 	.word	0x00000000
        /*0030*/ 	.short	0x0007
        /*0032*/ 	.short	0x0030
        /*0034*/ 	.byte	0x00, 0xf0, 0x11, 0x00


	//----- nvinfo : EIATTR_KPARAM_INFO
	.align		4
.L_13:
        /*0038*/ 	.byte	0x04, 0x17
        /*003a*/ 	.short	(.L_15 - .L_14)
.L_14:
        /*003c*/ 	.word	0x00000000
        /*0040*/ 	.short	0x0006
        /*0042*/ 	.short	0x0028
        /*0044*/ 	.byte	0x00, 0xf5, 0x21, 0x00


	//----- nvinfo : EIATTR_KPARAM_INFO
	.align		4
.L_15:
        /*0048*/ 	.byte	0x04, 0x17
        /*004a*/ 	.short	(.L_17 - .L_16)
.L_16:
        /*004c*/ 	.word	0x00000000
        /*0050*/ 	.short	0x0005
        /*0052*/ 	.short	0x0020
        /*0054*/ 	.byte	0x00, 0xf5, 0x21, 0x00


	//----- nvinfo : EIATTR_KPARAM_INFO
	.align		4
.L_17:
        /*0058*/ 	.byte	0x04, 0x17
        /*005a*/ 	.short	(.L_19 - .L_18)
.L_18:
        /*005c*/ 	.word	0x00000000
        /*0060*/ 	.short	0x0004
        /*0062*/ 	.short	0x0018
        /*0064*/ 	.byte	0x00, 0xf5, 0x21, 0x00


	//----- nvinfo : EIATTR_KPARAM_INFO
	.align		4
.L_19:
        /*0068*/ 	.byte	0x04, 0x17
        /*006a*/ 	.short	(.L_21 - .L_20)
.L_20:
        /*006c*/ 	.word	0x00000000
        /*0070*/ 	.short	0x0003
        /*0072*/ 	.short	0x0010
        /*0074*/ 	.byte	0x00, 0xf5, 0x21, 0x00


	//----- nvinfo : EIATTR_KPARAM_INFO
	.align		4
.L_21:
        /*0078*/ 	.byte	0x04, 0x17
        /*007a*/ 	.short	(.L_23 - .L_22)
.L_22:
        /*007c*/ 	.word	0x00000000
        /*0080*/ 	.short	0x0002
        /*0082*/ 	.short	0x0008
        /*0084*/ 	.byte	0x00, 0xf5, 0x21, 0x00


	//----- nvinfo : EIATTR_KPARAM_INFO
	.align		4
.L_23:
        /*0088*/ 	.byte	0x04, 0x17
        /*008a*/ 	.short	(.L_25 - .L_24)
.L_24:
        /*008c*/ 	.word	0x00000000
        /*0090*/ 	.short	0x0001
        /*0092*/ 	.short	0x0004
        /*0094*/ 	.byte	0x00, 0xf0, 0x11, 0x00


	//----- nvinfo : EIATTR_KPARAM_INFO
	.align		4
.L_25:
        /*0098*/ 	.byte	0x04, 0x17
        /*009a*/ 	.short	(.L_27 - .L_26)
.L_26:
        /*009c*/ 	.word	0x00000000
        /*00a0*/ 	.short	0x0000
        /*00a2*/ 	.short	0x0000
        /*00a4*/ 	.byte	0x00, 0xf0, 0x11, 0x00


	//----- nvinfo : EIATTR_SPARSE_MMA_MASK
	.align		4
.L_27:
        /*00a8*/ 	.byte	0x03, 0x50
        /*00aa*/ 	.short	0x0000


	//----- nvinfo : EIATTR_MAXREG_COUNT
	.align		4
        /*00ac*/ 	.byte	0x03, 0x1b
        /*00ae*/ 	.short	0x00ff


	//----- nvinfo : EIATTR_MERCURY_ISA_VERSION
	.align		4
        /*00b0*/ 	.byte	0x03, 0x5f
        /*00b2*/ 	.short	0x0101


	//----- nvinfo : EIATTR_VRC_CTA_INIT_COUNT
	.align		4
        /*00b4*/ 	.byte	0x02, 0x4a
	.zero		1
	.zero		1


	//----- nvinfo : EIATTR_EXIT_INSTR_OFFSETS
	.align		4
        /*00b8*/ 	.byte	0x04, 0x1c
        /*00ba*/ 	.short	(.L_29 - .L_28)


	//   ....[0]....
.L_28:
        /*00bc*/ 	.word	0x00000090


	//   ....[1]....
        /*00c0*/ 	.word	0x000000e0


	//   ....[2]....
        /*00c4*/ 	.word	0x00000130


	//   ....[3]....
        /*00c8*/ 	.word	0x00000450


	//   ....[4]....
        /*00cc*/ 	.word	0x000004b0


	//   ....[5]....
        /*00d0*/ 	.word	0x00000500


	//----- nvinfo : EIATTR_CRS_STACK_SIZE
	.align		4
.L_29:
        /*00d4*/ 	.byte	0x04, 0x1e
        /*00d6*/ 	.short	(.L_31 - .L_30)
.L_30:
        /*00d8*/ 	.word	0x00000000


	//----- nvinfo : EIATTR_CBANK_PARAM_SIZE
	.align		4
.L_31:
        /*00dc*/ 	.byte	0x03, 0x19
        /*00de*/ 	.short	0x003c


	//----- nvinfo : EIATTR_PARAM_CBANK
	.align		4
        /*00e0*/ 	.byte	0x04, 0x0a
        /*00e2*/ 	.short	(.L_33 - .L_32)
	.align		4
.L_32:
        /*00e4*/ 	.word	index@(.nv.constant0._Z3lcsiiPiPcS0_S_S_iii)
        /*00e8*/ 	.short	0x0380
        /*00ea*/ 	.short	0x003c


	//----- nvinfo : EIATTR_SW_WAR
	.align		4
.L_33:
        /*00ec*/ 	.byte	0x04, 0x36
        /*00ee*/ 	.short	(.L_35 - .L_34)
.L_34:
        /*00f0*/ 	.word	0x00000008
.L_35:


//--------------------- .nv.callgraph             --------------------------
	.section	.nv.callgraph,"",@"SHT_CUDA_CALLGRAPH"
	.align	4
	.sectionentsize	8
	.align		4
        /*0000*/ 	.word	0x00000000
	.align		4
        /*0004*/ 	.word	0xffffffff
	.align		4
        /*0008*/ 	.word	0x00000000
	.align		4
        /*000c*/ 	.word	0xfffffffe
	.align		4
        /*0010*/ 	.word	0x00000000
	.align		4
        /*0014*/ 	.word	0xfffffffd
	.align		4
        /*0018*/ 	.word	0x00000000
	.align		4
        /*001c*/ 	.word	0xfffffffc


//--------------------- .text._Z3lcsiiPiPcS0_S_S_iii --------------------------
	.section	.text._Z3lcsiiPiPcS0_S_S_iii,"ax",@progbits
	.align	128
        .global         _Z3lcsiiPiPcS0_S_S_iii
        .type           _Z3lcsiiPiPcS0_S_S_iii,@function
        .size           _Z3lcsiiPiPcS0_S_S_iii,(.L_x_4 - _Z3lcsiiPiPcS0_S_S_iii)
        .other          _Z3lcsiiPiPcS0_S_S_iii,@"STO_CUDA_ENTRY STV_DEFAULT"
_Z3lcsiiPiPcS0_S_S_iii:
.text._Z3lcsiiPiPcS0_S_S_iii:
[----:B------:R-:W-:Y:S01]  /*0000*/  LDC R1, c[0x0][0x37c] ;  /* 0x0000df00ff017b82 */ /* 0x000fe20000000800 */
[----:B------:R-:W0:Y:S07]  /*0010*/  S2R R0, SR_TID.X ;  /* 0x0000000000007919 */ /* 0x000e2e0000002100 */
[----:B------:R-:W0:Y:S08]  /*0020*/  S2UR UR4, SR_CTAID.X ;  /* 0x00000000000479c3 */ /* 0x000e300000002500 */
[----:B------:R-:W0:Y:S08]  /*0030*/  LDC R3, c[0x0][0x360] ;  /* 0x0000d800ff037b82 */ /* 0x000e300000000800 */
[----:B------:R-:W1:Y:S01]  /*0040*/  LDC R13, c[0x0][0x3b8] ;  /* 0x0000ee00ff0d7b82 */ /* 0x000e620000000800 */
[----:B0-----:R-:W-:-:S04]  /*0050*/  IMAD R0, R3, UR4, R0 ;  /* 0x0000000403007c24 */ /* 0x001fc8000f8e0200 */
[----:B-1----:R-:W-:-:S05]  /*0060*/  IMAD.IADD R3, R13, 0x1, -R0 ;  /* 0x000000010d037824 */ /* 0x002fca00078e0a00 */
[----:B------:R-:W-:-:S04]  /*0070*/  LOP3.LUT R2, R3, R0, RZ, 0xfc, !PT ;  /* 0x0000000003027212 */ /* 0x000fc800078efcff */
[----:B------:R-:W-:-:S13]  /*0080*/  ISETP.GT.U32.AND P0, PT, R2, 0x1ff, PT ;  /* 0x000001ff0200780c */ /* 0x000fda0003f04070 */
[----:B------:R-:W-:Y:S05]  /*0090*/  @P0 EXIT ;  /* 0x000000000000094d */ /* 0x000fea0003800000 */
[----:B------:R-:W0:Y:S01]  /*00a0*/  LDC R2, c[0x0][0x380] ;  /* 0x0000e000ff027b82 */ /* 0x000e220000000800 */
[----:B------:R-:W1:Y:S01]  /*00b0*/  LDCU UR4, c[0x0][0x3b0] ;  /* 0x00007600ff0477ac */ /* 0x000e620008000800 */
[----:B0-----:R-:W-:-:S05]  /*00c0*/  IMAD R5, R2, 0x200, R3 ;  /* 0x0000020002057824 */ /* 0x001fca00078e0203 */
[----:B-1----:R-:W-:-:S13]  /*00d0*/  ISETP.GE.U32.AND P0, PT, R5, UR4, PT ;  /* 0x0000000405007c0c */ /* 0x002fda000bf06070 */
[----:B------:R-:W-:Y:S05]  /*00e0*/  @P0 EXIT ;  /* 0x000000000000094d */ /* 0x000fea0003800000 */
[----:B------:R-:W0:Y:S01]  /*00f0*/  LDC R7, c[0x0][0x384] ;  /* 0x0000e100ff077b82 */ /* 0x000e220000000800 */
[----:B------:R-:W1:Y:S01]  /*0100*/  LDCU UR4, c[0x0][0x3b4] ;  /* 0x00007680ff0477ac */ /* 0x000e620008000800 */
[----:B0-----:R-:W-:-:S04]  /*0110*/  LEA R2, R7, R0, 0x9 ;  /* 0x0000000007027211 */ /* 0x001fc800078e48ff */
[----:B-1----:R-:W-:-:S13]  /*0120*/  ISETP.GE.U32.AND P0, PT, R2, UR4, PT ;  /* 0x0000000402007c0c */ /* 0x002fda000bf06070 */
[----:B------:R-:W-:Y:S05]  /*0130*/  @P0 EXIT ;  /* 0x000000000000094d */ /* 0x000fea0003800000 */
[----:B------:R-:W-:Y:S01]  /*0140*/  ISETP.NE.AND P0, PT, R3, RZ, PT ;  /* 0x000000ff0300720c */ /* 0x000fe20003f05270 */
[----:B------:R-:W0:Y:S01]  /*0150*/  LDCU.64 UR4, c[0x0][0x358] ;  /* 0x00006b00ff0477ac */ /* 0x000e220008000a00 */
[----:B------:R-:W-:Y:S11]  /*0160*/  BSSY.RECONVERGENT B0, `(.L_x_0) ;  /* 0x0000021000007945 */ /* 0x000ff60003800200 */
[----:B------:R-:W-:Y:S05]  /*0170*/  @P0 BRA `(.L_x_1) ;  /* 0x0000000000300947 */ /* 0x000fea0003800000 */
[----:B------:R-:W-:Y:S01]  /*0180*/  ISETP.NE.AND P0, PT, R0, RZ, PT ;  /* 0x000000ff0000720c */ /* 0x000fe20003f05270 */
[----:B------:R-:W1:-:S12]  /*0190*/  LDC.64 R8, c[0x0][0x3a0] ;  /* 0x0000e800ff087b82 */ /* 0x000e580000000a00 */
[----:B------:R-:W0:Y:S08]  /*01a0*/  @!P0 LDC.64 R12, c[0x0][0x3a8] ;  /* 0x0000ea00ff0c8b82 */ /* 0x000e300000000a00 */
[----:B------:R-:W2:Y:S01]  /*01b0*/  @P0 LDC.64 R10, c[0x0][0x388] ;  /* 0x0000e200ff0a0b82 */ /* 0x000ea20000000a00 */
[----:B0-----:R0:W5:Y:S01]  /*01c0*/  @!P0 LDG.E R4, desc[UR4][R12.64+0x4] ;  /* 0x000004040c048981 */ /* 0x001162000c1e1900 */
[----:B------:R-:W-:-:S02]  /*01d0*/  @P0 VIADD R7, R0, 0xffffffff ;  /* 0xffffffff00070836 */ /* 0x000fc40000000000 */
[----:B-1----:R-:W-:-:S04]  /*01e0*/  IMAD.WIDE.U32 R8, R0, 0x4, R8 ;  /* 0x0000000400087825 */ /* 0x002fc800078e0008 */
[----:B--2---:R-:W-:Y:S01]  /*01f0*/  @P0 IMAD.WIDE.U32 R10, R7, 0x4, R10 ;  /* 0x00000004070a0825 */ /* 0x004fe200078e000a */
[----:B------:R0:W5:Y:S04]  /*0200*/  LDG.E R6, desc[UR4][R8.64] ;  /* 0x0000000408067981 */ /* 0x000168000c1e1900 */
[----:B------:R0:W5:Y:S04]  /*0210*/  LDG.E R7, desc[UR4][R8.64+0x4] ;  /* 0x0000040408077981 */ /* 0x000168000c1e1900 */
[----:B------:R0:W5:Y:S01]  /*0220*/  @P0 LDG.E R4, desc[UR4][R10.64] ;  /* 0x000000040a040981 */ /* 0x000162000c1e1900 */
[----:B------:R-:W-:Y:S05]  /*0230*/  BRA `(.L_x_2) ;  /* 0x00000000004c7947 */ /* 0x000fea0003800000 */
.L_x_1:
[----:B------:R-:W-:Y:S01]  /*0240*/  ISETP.NE.AND P0, PT, R0, RZ, PT ;  /* 0x000000ff0000720c */ /* 0x000fe20003f05270 */
[----:B------:R-:W1:-:S12]  /*0250*/  LDC.64 R8, c[0x0][0x388] ;  /* 0x0000e200ff087b82 */ /* 0x000e580000000a00 */
[----:B------:R-:W2:Y:S01]  /*0260*/  @!P0 LDC.64 R10, c[0x0][0x3a8] ;  /* 0x0000ea00ff0a8b82 */ /* 0x000ea20000000a00 */
[----:B------:R-:W-:-:S05]  /*0270*/  @!P0 LEA R13, R13, 0xfffffe00, 0x9 ;  /* 0xfffffe000d0d8811 */ /* 0x000fca00078e48ff */
[----:B-1----:R-:W-:-:S05]  /*0280*/  @!P0 IMAD.WIDE.U32 R12, R13, 0x4, R8 ;  /* 0x000000040d0c8825 */ /* 0x002fca00078e0008 */
[----:B0-----:R1:W5:Y:S01]  /*0290*/  @!P0 LDG.E R7, desc[UR4][R12.64] ;  /* 0x000000040c078981 */ /* 0x001362000c1e1900 */
[----:B--2---:R-:W-:-:S05]  /*02a0*/  @!P0 IMAD.WIDE.U32 R10, R3, 0x4, R10 ;  /* 0x00000004030a8825 */ /* 0x004fca00078e000a */
[----:B------:R1:W5:Y:S04]  /*02b0*/  @!P0 LDG.E R6, desc[UR4][R10.64] ;  /* 0x000000040a068981 */ /* 0x000368000c1e1900 */
[----:B------:R1:W5:Y:S01]  /*02c0*/  @!P0 LDG.E R4, desc[UR4][R10.64+0x4] ;  /* 0x000004040a048981 */ /* 0x000362000c1e1900 */
[----:B------:R-:W-:-:S04]  /*02d0*/  @P0 LEA R14, R3, R0, 0x9 ;  /* 0x00000000030e0211 */ /* 0x000fc800078e48ff */
[C---:B------:R-:W-:Y:S01]  /*02e0*/  @P0 IADD3 R17, PT, PT, R14.reuse, -0x1, RZ ;  /* 0xffffffff0e110810 */ /* 0x040fe20007ffe0ff */
[C---:B------:R-:W-:Y:S02]  /*02f0*/  @P0 VIADD R15, R14.reuse, 0xfffffdff ;  /* 0xfffffdff0e0f0836 */ /* 0x040fe40000000000 */
[----:B------:R-:W-:Y:S02]  /*0300*/  @P0 VIADD R19, R14, 0xfffffe00 ;  /* 0xfffffe000e130836 */ /* 0x000fe40000000000 */
[----:B------:R-:W-:-:S04]  /*0310*/  @P0 IMAD.WIDE.U32 R14, R15, 0x4, R8 ;  /* 0x000000040f0e0825 */ /* 0x000fc800078e0008 */
[----:B------:R-:W-:-:S04]  /*0320*/  @P0 IMAD.WIDE.U32 R16, R17, 0x4, R8 ;  /* 0x0000000411100825 */ /* 0x000fc800078e0008 */
[----:B------:R-:W-:-:S05]  /*0330*/  @P0 IMAD.WIDE.U32 R8, R19, 0x4, R8 ;  /* 0x0000000413080825 */ /* 0x000fca00078e0008 */
[----:B------:R1:W5:Y:S04]  /*0340*/  @P0 LDG.E R7, desc[UR4][R8.64] ;  /* 0x0000000408070981 */ /* 0x000368000c1e1900 */
[----:B------:R1:W5:Y:S04]  /*0350*/  @P0 LDG.E R6, desc[UR4][R14.64] ;  /* 0x000000040e060981 */ /* 0x000368000c1e1900 */
[----:B------:R1:W5:Y:S02]  /*0360*/  @P0 LDG.E R4, desc[UR4][R16.64] ;  /* 0x0000000410040981 */ /* 0x000364000c1e1900 */
.L_x_2:
[----:B------:R-:W-:Y:S05]  /*0370*/  BSYNC.RECONVERGENT B0 ;  /* 0x0000000000007941 */ /* 0x000fea0003800200 */
.L_x_0:
[----:B------:R-:W0:Y:S02]  /*0380*/  LDCU.128 UR8, c[0x0][0x390] ;  /* 0x00007200ff0877ac */ /* 0x000e240008000c00 */
[----:B01----:R-:W-:Y:S02]  /*0390*/  IADD3 R12, P1, PT, R2, UR10, RZ ;  /* 0x0000000a020c7c10 */ /* 0x003fe4000ff3e0ff */
[----:B------:R-:W-:-:S03]  /*03a0*/  IADD3 R10, P0, PT, R5, UR8, RZ ;  /* 0x00000008050a7c10 */ /* 0x000fc6000ff1e0ff */
[----:B------:R-:W-:Y:S01]  /*03b0*/  IMAD.X R13, RZ, RZ, UR11, P1 ;  /* 0x0000000bff0d7e24 */ /* 0x000fe200088e06ff */
[----:B------:R-:W-:-:S05]  /*03c0*/  IADD3.X R11, PT, PT, RZ, UR9, RZ, P0, !PT ;  /* 0x00000009ff0b7c10 */ /* 0x000fca00087fe4ff */
[----:B------:R-:W2:Y:S04]  /*03d0*/  LDG.E.U8 R10, desc[UR4][R10.64] ;  /* 0x000000040a0a7981 */ /* 0x000ea8000c1e1100 */
[----:B------:R-:W2:Y:S02]  /*03e0*/  LDG.E.U8 R13, desc[UR4][R12.64] ;  /* 0x000000040c0d7981 */ /* 0x000ea4000c1e1100 */
[----:B--2---:R-:W-:-:S13]  /*03f0*/  ISETP.NE.AND P0, PT, R10, R13, PT ;  /* 0x0000000d0a00720c */ /* 0x004fda0003f05270 */
[----:B------:R-:W0:Y:S01]  /*0400*/  @!P0 LDC.64 R8, c[0x0][0x388] ;  /* 0x0000e200ff088b82 */ /* 0x000e220000000a00 */
[----:B------:R-:W-:Y:S01]  /*0410*/  @!P0 LEA R15, R3, R0, 0x9 ;  /* 0x00000000030f8211 */ /* 0x000fe200078e48ff */
[----:B-----5:R-:W-:-:S04]  /*0420*/  @!P0 VIADD R5, R6, 0x1 ;  /* 0x0000000106058836 */ /* 0x020fc80000000000 */
[----:B0-----:R-:W-:-:S05]  /*0430*/  @!P0 IMAD.WIDE.U32 R8, R15, 0x4, R8 ;  /* 0x000000040f088825 */ /* 0x001fca00078e0008 */
[----:B------:R0:W-:Y:S01]  /*0440*/  @!P0 STG.E desc[UR4][R8.64], R5 ;  /* 0x0000000508008986 */ /* 0x0001e2000c101904 */
[----:B------:R-:W-:Y:S05]  /*0450*/  @!P0 EXIT ;  /* 0x000000000000894d */ /* 0x000fea0003800000 */
[----:B------:R-:W-:-:S13]  /*0460*/  ISETP.GT.AND P0, PT, R7, R4, PT ;  /* 0x000000040700720c */ /* 0x000fda0003f04270 */
[----:B0-----:R-:W0:Y:S01]  /*0470*/  @P0 LDC.64 R8, c[0x0][0x388] ;  /* 0x0000e200ff080b82 */ /* 0x001e220000000a00 */
[----:B------:R-:W-:-:S05]  /*0480*/  @P0 LEA R5, R3, R0, 0x9 ;  /* 0x0000000003050211 */ /* 0x000fca00078e48ff */
[----:B0-----:R-:W-:-:S05]  /*0490*/  @P0 IMAD.WIDE.U32 R8, R5, 0x4, R8 ;  /* 0x0000000405080825 */ /* 0x001fca00078e0008 */
[----:B------:R0:W-:Y:S01]  /*04a0*/  @P0 STG.E desc[UR4][R8.64], R7 ;  /* 0x0000000708000986 */ /* 0x0001e2000c101904 */
[----:B------:R-:W-:Y:S05]  /*04b0*/  @P0 EXIT ;  /* 0x000000000000094d */ /* 0x000fea0003800000 */
[----:B0-----:R-:W0:Y:S01]  /*04c0*/  LDC.64 R6, c[0x0][0x388] ;  /* 0x0000e200ff067b82 */ /* 0x001e220000000a00 */
[----:B------:R-:W-:-:S05]  /*04d0*/  LEA R3, R3, R0, 0x9 ;  /* 0x0000000003037211 */ /* 0x000fca00078e48ff */
[----:B0-----:R-:W-:-:S05]  /*04e0*/  IMAD.WIDE.U32 R6, R3, 0x4, R6 ;  /* 0x0000000403067825 */ /* 0x001fca00078e0006 */
[----:B------:R-:W-:Y:S01]  /*04f0*/  STG.E desc[UR4][R6.64], R4 ;  /* 0x0000000406007986 */ /* 0x000fe2000c101904 */
[----:B------:R-:W-:Y:S05]  /*0500*/  EXIT ;  /* 0x000000000000794d */ /* 0x000fea0003800000 */
.L_x_3:
[----:B------:R-:W-:-:S00]  /*0510*/  BRA `(.L_x_3) ;  /* 0xfffffffc00fc7947 */ /* 0x000fc0000383ffff */
[----:B------:R-:W-:-:S00]  /*0520*/  NOP ;  /* 0x0000000000007918 */ /* 0x000fc00000000000 */
        /* <DEDUP_REMOVED lines=13> */
.L_x_4:


//--------------------- .nv.shared.reserved.0     --------------------------
	.section	.nv.shared.reserved.0,"aw",@nobits
	.weak		__nv_reservedSMEM_offset_0_alias
	.size		__nv_reservedSMEM_offset_0_alias, 0, 64
	.other		__nv_reservedSMEM_offset_0_alias,@"STO_CUDA_RESERVED_SHARED STV_DEFAULT"
__nv_reservedSMEM_offset_0_alias:
	.zero		0
	.zero		64


//--------------------- .nv.constant0._Z3lcsiiPiPcS0_S_S_iii --------------------------
	.section	.nv.constant0._Z3lcsiiPiPcS0_S_S_iii,"a",@progbits
	.sectionflags	@""
	.align	4
.nv.constant0._Z3lcsiiPiPcS0_S_S_iii:
	.zero		956


//--------------------- SYMBOLS --------------------------

	.type		.nv.reservedSmem.offset0,@object
	.size		.nv.reservedSmem.offset0,0x4
